//
// Generated by NVIDIA NVVM Compiler
//
// Compiler Build ID: CL-36424714
// Cuda compilation tools, release 13.0, V13.0.88
// Based on NVVM 20.0.0
//

.version 9.0
.target sm_100
.address_size 64

	// .globl	_Z16Leibniz_to_ArrayPdj

.visible .entry _Z16Leibniz_to_ArrayPdj(
	.param .u64 .ptr .align 1 _Z16Leibniz_to_ArrayPdj_param_0,
	.param .u32 _Z16Leibniz_to_ArrayPdj_param_1
)
{
	.reg .b32 	%r<7>;
	.reg .b64 	%rd<7>;
	.reg .b64 	%fd<6>;

	ld.param.u64 	%rd1, [_Z16Leibniz_to_ArrayPdj_param_0];
	ld.param.u32 	%r1, [_Z16Leibniz_to_ArrayPdj_param_1];
	cvta.to.global.u64 	%rd2, %rd1;
	mov.u32 	%r2, %ctaid.x;
	mov.u32 	%r3, %ntid.x;
	mov.u32 	%r4, %tid.x;
	mad.lo.s32 	%r5, %r2, %r3, %r4;
	add.s32 	%r6, %r5, %r1;
	mul.wide.u32 	%rd3, %r6, 16;
	add.s64 	%rd4, %rd3, 16;
	cvt.rn.f64.u64 	%fd1, %rd4;
	cvt.rn.f64.u32 	%fd2, %r6;
	fma.rn.f64 	%fd3, %fd2, %fd1, 0d4008000000000000;
	mov.f64 	%fd4, 0d4020000000000000;
	div.rn.f64 	%fd5, %fd4, %fd3;
	mul.wide.u32 	%rd5, %r6, 8;
	add.s64 	%rd6, %rd2, %rd5;
	st.global.f64 	[%rd6], %fd5;
	ret;

}


// ===== COMPILED SASS (sm_100) =====

	.target	sm_100

	.elftype	@"ET_EXEC"


//--------------------- .note.nv.tkinfo           --------------------------
	.section	.note.nv.tkinfo,"",@"SHT_NOTE"
	.sectionflags	@"SHF_NOTE_NV_TKINFO"
	.tkinfo
        /*0018*/ 	.word	0x00000002
        /*0030*/ 	.string	""
        /*0030*/ 	.string	"ptxas"
        /*0030*/ 	.string	"Cuda compilation tools, release 13.0, V13.0.88"
        /*0030*/ 	.string	"Build cuda_13.0.r13.0/compiler.36424714_0"
        /*0030*/ 	.string	"-arch sm_100 -m 64 "



//--------------------- .note.nv.cuinfo           --------------------------
	.section	.note.nv.cuinfo,"",@"SHT_NOTE"
	.sectionflags	@"SHF_NOTE_NV_CUINFO"
        /*0018*/ 	.short	0x0002
        /*001a*/ 	.short	0x0064
        /*001c*/ 	.short	0x0082
	.zero		2


//--------------------- .nv.info                  --------------------------
	.section	.nv.info,"",@"SHT_CUDA_INFO"
	.align	4


	//----- nvinfo : EIATTR_REGCOUNT
	.align		4
        /*0000*/ 	.byte	0x04, 0x2f
        /*0002*/ 	.short	(.L_1 - .L_0)
	.align		4
.L_0:
        /*0004*/ 	.word	index@(_Z16Leibniz_to_ArrayPdj)
        /*0008*/ 	.word	0x00000015


	//----- nvinfo : EIATTR_FRAME_SIZE
	.align		4
.L_1:
        /*000c*/ 	.byte	0x04, 0x11
        /*000e*/ 	.short	(.L_3 - .L_2)
	.align		4
.L_2:
        /*0010*/ 	.word	index@($__internal_0_$__cuda_sm20_div_rn_f64_full)
        /*0014*/ 	.word	0x00000000


	//----- nvinfo : EIATTR_FRAME_SIZE
	.align		4
.L_3:
        /*0018*/ 	.byte	0x04, 0x11
        /*001a*/ 	.short	(.L_5 - .L_4)
	.align		4
.L_4:
        /*001c*/ 	.word	index@(_Z16Leibniz_to_ArrayPdj)
        /*0020*/ 	.word	0x00000000


	//----- nvinfo : EIATTR_MIN_STACK_SIZE
	.align		4
.L_5:
        /*0024*/ 	.byte	0x04, 0x12
        /*0026*/ 	.short	(.L_7 - .L_6)
	.align		4
.L_6:
        /*0028*/ 	.word	index@(_Z16Leibniz_to_ArrayPdj)
        /*002c*/ 	.word	0x00000000
.L_7:


//--------------------- .nv.compat                --------------------------
	.section	.nv.compat,"",@"SHT_CUDA_COMPAT_INFO"
	.align	4
        /*0000*/ 	.byte	0x02, 0x09, 0x00, 0x00, 0x02, 0x02, 0x01, 0x00, 0x02, 0x05, 0x05, 0x00, 0x03, 0x07, 0x01, 0x01
        /*0010*/ 	.byte	0x02, 0x03, 0x00, 0x00, 0x02, 0x06, 0x01, 0x00, 0x04, 0x0b, 0x08, 0x00, 0x01, 0x00, 0x00, 0x00
        /*0020*/ 	.byte	0x00, 0x00, 0x00, 0x00


//--------------------- .nv.info._Z16Leibniz_to_ArrayPdj --------------------------
	.section	.nv.info._Z16Leibniz_to_ArrayPdj,"",@"SHT_CUDA_INFO"
	.sectionflags	@""
	.align	4


	//----- nvinfo : EIATTR_CUDA_API_VERSION
	.align		4
        /*0000*/ 	.byte	0x04, 0x37
        /*0002*/ 	.short	(.L_9 - .L_8)
.L_8:
        /*0004*/ 	.word	0x00000082


	//----- nvinfo : EIATTR_KPARAM_INFO
	.align		4
.L_9:
        /*0008*/ 	.byte	0x04, 0x17
        /*000a*/ 	.short	(.L_11 - .L_10)
.L_10:
        /*000c*/ 	.word	0x00000000
        /*0010*/ 	.short	0x0001
        /*0012*/ 	.short	0x0008
        /*0014*/ 	.byte	0x00, 0xf0, 0x11, 0x00


	//----- nvinfo : EIATTR_KPARAM_INFO
	.align		4
.L_11:
        /*0018*/ 	.byte	0x04, 0x17
        /*001a*/ 	.short	(.L_13 - .L_12)
.L_12:
        /*001c*/ 	.word	0x00000000
        /*0020*/ 	.short	0x0000
        /*0022*/ 	.short	0x0000
        /*0024*/ 	.byte	0x00, 0xf5, 0x21, 0x00


	//----- nvinfo : EIATTR_SPARSE_MMA_MASK
	.align		4
.L_13:
        /*0028*/ 	.byte	0x03, 0x50
        /*002a*/ 	.short	0x0000


	//----- nvinfo : EIATTR_MAXREG_COUNT
	.align		4
        /*002c*/ 	.byte	0x03, 0x1b
        /*002e*/ 	.short	0x00ff


	//----- nvinfo : EIATTR_MERCURY_ISA_VERSION
	.align		4
        /*0030*/ 	.byte	0x03, 0x5f
        /*0032*/ 	.short	0x0101


	//----- nvinfo : EIATTR_VRC_CTA_INIT_COUNT
	.align		4
        /*0034*/ 	.byte	0x02, 0x4a
	.zero		1
	.zero		1


	//----- nvinfo : EIATTR_EXIT_INSTR_OFFSETS
	.align		4
        /*0038*/ 	.byte	0x04, 0x1c
        /*003a*/ 	.short	(.L_15 - .L_14)


	//   ....[0]....
.L_14:
        /*003c*/ 	.word	0x00000220


	//----- nvinfo : EIATTR_CRS_STACK_SIZE
	.align		4
.L_15:
        /*0040*/ 	.byte	0x04, 0x1e
        /*0042*/ 	.short	(.L_17 - .L_16)
.L_16:
        /*0044*/ 	.word	0x00000000


	//----- nvinfo : EIATTR_CBANK_PARAM_SIZE
	.align		4
.L_17:
        /*0048*/ 	.byte	0x03, 0x19
        /*004a*/ 	.short	0x000c


	//----- nvinfo : EIATTR_PARAM_CBANK
	.align		4
        /*004c*/ 	.byte	0x04, 0x0a
        /*004e*/ 	.short	(.L_19 - .L_18)
	.align		4
.L_18:
        /*0050*/ 	.word	index@(.nv.constant0._Z16Leibniz_to_ArrayPdj)
        /*0054*/ 	.short	0x0380
        /*0056*/ 	.short	0x000c


	//----- nvinfo : EIATTR_SW_WAR
	.align		4
.L_19:
        /*0058*/ 	.byte	0x04, 0x36
        /*005a*/ 	.short	(.L_21 - .L_20)
.L_20:
        /*005c*/ 	.word	0x00000008
.L_21:


//--------------------- .nv.callgraph             --------------------------
	.section	.nv.callgraph,"",@"SHT_CUDA_CALLGRAPH"
	.align	4
	.sectionentsize	8
	.align		4
        /*0000*/ 	.word	0x00000000
	.align		4
        /*0004*/ 	.word	0xffffffff
	.align		4
        /*0008*/ 	.word	0x00000000
	.align		4
        /*000c*/ 	.word	0xfffffffe
	.align		4
        /*0010*/ 	.word	0x00000000
	.align		4
        /*0014*/ 	.word	0xfffffffd
	.align		4
        /*0018*/ 	.word	0x00000000
	.align		4
        /*001c*/ 	.word	0xfffffffc


//--------------------- .text._Z16Leibniz_to_ArrayPdj --------------------------
	.section	.text._Z16Leibniz_to_ArrayPdj,"ax",@progbits
	.align	128
        .global         _Z16Leibniz_to_ArrayPdj
        .type           _Z16Leibniz_to_ArrayPdj,@function
        .size           _Z16Leibniz_to_ArrayPdj,(.L_x_7 - _Z16Leibniz_to_ArrayPdj)
        .other          _Z16Leibniz_to_ArrayPdj,@"STO_CUDA_ENTRY STV_DEFAULT"
_Z16Leibniz_to_ArrayPdj:
.text._Z16Leibniz_to_ArrayPdj:
[----:B------:R-:W-:Y:S01]  /*0000*/  LDC R1, c[0x0][0x37c] ;  /* 0x0000df00ff017b82 */ /* 0x000fe20000000800 */
[----:B------:R-:W0:Y:S07]  /*0010*/  S2R R3, SR_TID.X ;  /* 0x0000000000037919 */ /* 0x000e2e0000002100 */
[----:B------:R-:W0:Y:S01]  /*0020*/  S2UR UR4, SR_CTAID.X ;  /* 0x00000000000479c3 */ /* 0x000e220000002500 */
[----:B------:R-:W1:Y:S01]  /*0030*/  LDCU UR5, c[0x0][0x388] ;  /* 0x00007100ff0577ac */ /* 0x000e620008000800 */
[----:B------:R-:W-:Y:S01]  /*0040*/  IMAD.MOV.U32 R2, RZ, RZ, 0x10 ;  /* 0x00000010ff027424 */ /* 0x000fe200078e00ff */
[----:B------:R-:W-:Y:S01]  /*0050*/  BSSY.RECONVERGENT B0, `(.L_x_0) ;  /* 0x0000019000007945 */ /* 0x000fe20003800200 */
[----:B------:R-:W-:-:S04]  /*0060*/  IMAD.MOV.U32 R6, RZ, RZ, 0x1 ;  /* 0x00000001ff067424 */ /* 0x000fc800078e00ff */
[----:B------:R-:W0:Y:S02]  /*0070*/  LDC R0, c[0x0][0x360] ;  /* 0x0000d800ff007b82 */ /* 0x000e240000000800 */
[----:B0-----:R-:W-:Y:S02]  /*0080*/  IMAD R0, R0, UR4, R3 ;  /* 0x0000000400007c24 */ /* 0x001fe4000f8e0203 */
[----:B------:R-:W-:Y:S02]  /*0090*/  IMAD.MOV.U32 R3, RZ, RZ, 0x0 ;  /* 0x00000000ff037424 */ /* 0x000fe400078e00ff */
[----:B-1----:R-:W-:Y:S01]  /*00a0*/  VIADD R0, R0, UR5 ;  /* 0x0000000500007c36 */ /* 0x002fe20008000000 */
[----:B------:R-:W0:Y:S03]  /*00b0*/  LDCU.64 UR4, c[0x0][0x358] ;  /* 0x00006b00ff0477ac */ /* 0x000e260008000a00 */
[----:B------:R-:W-:Y:S01]  /*00c0*/  IMAD.WIDE.U32 R2, R0, 0x10, R2 ;  /* 0x0000001000027825 */ /* 0x000fe200078e0002 */
[----:B------:R-:W-:Y:S08]  /*00d0*/  I2F.F64.U32 R4, R0 ;  /* 0x0000000000047312 */ /* 0x000ff00000201800 */
[----:B------:R-:W1:Y:S02]  /*00e0*/  I2F.F64.U64 R2, R2 ;  /* 0x0000000200027312 */ /* 0x000e640000301800 */
[----:B-1----:R-:W-:-:S06]  /*00f0*/  DFMA R4, R2, R4, 3 ;  /* 0x400800000204742b */ /* 0x002fcc0000000004 */
[----:B------:R-:W1:Y:S02]  /*0100*/  MUFU.RCP64H R7, R5 ;  /* 0x0000000500077308 */ /* 0x000e640000001800 */
[----:B-1----:R-:W-:-:S08]  /*0110*/  DFMA R8, -R4, R6, 1 ;  /* 0x3ff000000408742b */ /* 0x002fd00000000106 */
[----:B------:R-:W-:-:S08]  /*0120*/  DFMA R8, R8, R8, R8 ;  /* 0x000000080808722b */ /* 0x000fd00000000008 */
[----:B------:R-:W-:-:S08]  /*0130*/  DFMA R8, R6, R8, R6 ;  /* 0x000000080608722b */ /* 0x000fd00000000006 */
[----:B------:R-:W-:-:S08]  /*0140*/  DFMA R6, -R4, R8, 1 ;  /* 0x3ff000000406742b */ /* 0x000fd00000000108 */
[----:B------:R-:W-:-:S08]  /*0150*/  DFMA R6, R8, R6, R8 ;  /* 0x000000060806722b */ /* 0x000fd00000000008 */
[----:B------:R-:W-:-:S08]  /*0160*/  DMUL R8, R6, 8 ;  /* 0x4020000006087828 */ /* 0x000fd00000000000 */
[----:B------:R-:W-:-:S08]  /*0170*/  DFMA R10, -R4, R8, 8 ;  /* 0x40200000040a742b */ /* 0x000fd00000000108 */
[----:B------:R-:W-:-:S10]  /*0180*/  DFMA R2, R6, R10, R8 ;  /* 0x0000000a0602722b */ /* 0x000fd40000000008 */
[----:B------:R-:W-:-:S05]  /*0190*/  FFMA R6, RZ, R5, R3 ;  /* 0x00000005ff067223 */ /* 0x000fca0000000003 */
[----:B------:R-:W-:-:S13]  /*01a0*/  FSETP.GT.AND P0, PT, |R6|, 1.469367938527859385e-39, PT ;  /* 0x001000000600780b */ /* 0x000fda0003f04200 */
[----:B0-----:R-:W-:Y:S05]  /*01b0*/  @P0 BRA `(.L_x_1) ;  /* 0x0000000000080947 */ /* 0x001fea0003800000 */
[----:B------:R-:W-:-:S07]  /*01c0*/  MOV R6, 0x1e0 ;  /* 0x000001e000067802 */ /* 0x000fce0000000f00 */
[----:B------:R-:W-:Y:S05]  /*01d0*/  CALL.REL.NOINC `($__internal_0_$__cuda_sm20_div_rn_f64_full) ;  /* 0x0000000000147944 */ /* 0x000fea0003c00000 */
.L_x_1:
[----:B------:R-:W-:Y:S05]  /*01e0*/  BSYNC.RECONVERGENT B0 ;  /* 0x0000000000007941 */ /* 0x000fea0003800200 */
.L_x_0:
[----:B------:R-:W0:Y:S02]  /*01f0*/  LDC.64 R4, c[0x0][0x380] ;  /* 0x0000e000ff047b82 */ /* 0x000e240000000a00 */
[----:B0-----:R-:W-:-:S05]  /*0200*/  IMAD.WIDE.U32 R4, R0, 0x8, R4 ;  /* 0x0000000800047825 */ /* 0x001fca00078e0004 */
[----:B------:R-:W-:Y:S01]  /*0210*/  STG.E.64 desc[UR4][R4.64], R2 ;  /* 0x0000000204007986 */ /* 0x000fe2000c101b04 */
[----:B------:R-:W-:Y:S05]  /*0220*/  EXIT ;  /* 0x000000000000794d */ /* 0x000fea0003800000 */
        .weak           $__internal_0_$__cuda_sm20_div_rn_f64_full
        .type           $__internal_0_$__cuda_sm20_div_rn_f64_full,@function
        .size           $__internal_0_$__cuda_sm20_div_rn_f64_full,(.L_x_7 - $__internal_0_$__cuda_sm20_div_rn_f64_full)
$__internal_0_$__cuda_sm20_div_rn_f64_full:
[C---:B------:R-:W-:Y:S01]  /*0230*/  FSETP.GEU.AND P0, PT, |R5|.reuse, 1.469367938527859385e-39, PT ;  /* 0x001000000500780b */ /* 0x040fe20003f0e200 */
[----:B------:R-:W-:Y:S01]  /*0240*/  IMAD.MOV.U32 R8, RZ, RZ, 0x1 ;  /* 0x00000001ff087424 */ /* 0x000fe200078e00ff */
[C---:B------:R-:W-:Y:S01]  /*0250*/  LOP3.LUT R2, R5.reuse, 0x800fffff, RZ, 0xc0, !PT ;  /* 0x800fffff05027812 */ /* 0x040fe200078ec0ff */
[----:B------:R-:W-:Y:S01]  /*0260*/  IMAD.MOV.U32 R17, RZ, RZ, 0x40200000 ;  /* 0x40200000ff117424 */ /* 0x000fe200078e00ff */
[----:B------:R-:W-:Y:S01]  /*0270*/  LOP3.LUT R14, R5, 0x7ff00000, RZ, 0xc0, !PT ;  /* 0x7ff00000050e7812 */ /* 0x000fe200078ec0ff */
[----:B------:R-:W-:Y:S01]  /*0280*/  IMAD.MOV.U32 R7, RZ, RZ, 0x1ca00000 ;  /* 0x1ca00000ff077424 */ /* 0x000fe200078e00ff */
[----:B------:R-:W-:Y:S01]  /*0290*/  LOP3.LUT R3, R2, 0x3ff00000, RZ, 0xfc, !PT ;  /* 0x3ff0000002037812 */ /* 0x000fe200078efcff */
[----:B------:R-:W-:Y:S01]  /*02a0*/  IMAD.MOV.U32 R2, RZ, RZ, R4 ;  /* 0x000000ffff027224 */ /* 0x000fe200078e0004 */
[----:B------:R-:W-:Y:S01]  /*02b0*/  ISETP.LE.U32.AND P1, PT, R14, 0x40200000, PT ;  /* 0x402000000e00780c */ /* 0x000fe20003f23070 */
[----:B------:R-:W-:Y:S01]  /*02c0*/  IMAD.MOV.U32 R16, RZ, RZ, R14 ;  /* 0x000000ffff107224 */ /* 0x000fe200078e000e */
[----:B------:R-:W-:Y:S01]  /*02d0*/  BSSY.RECONVERGENT B1, `(.L_x_2) ;  /* 0x0000041000017945 */ /* 0x000fe20003800200 */
[----:B------:R-:W-:-:S02]  /*02e0*/  VIADD R18, R17, 0xffffffff ;  /* 0xffffffff11127836 */ /* 0x000fc40000000000 */
[----:B------:R-:W-:-:S06]  /*02f0*/  @!P0 DMUL R2, R4, 8.98846567431157953865e+307 ;  /* 0x7fe0000004028828 */ /* 0x000fcc0000000000 */
[----:B------:R-:W0:Y:S04]  /*0300*/  MUFU.RCP64H R9, R3 ;  /* 0x0000000300097308 */ /* 0x000e280000001800 */
[----:B------:R-:W-:Y:S02]  /*0310*/  @!P0 LOP3.LUT R16, R3, 0x7ff00000, RZ, 0xc0, !PT ;  /* 0x7ff0000003108812 */ /* 0x000fe400078ec0ff */
[----:B------:R-:W-:-:S03]  /*0320*/  ISETP.GT.U32.AND P0, PT, R18, 0x7feffffe, PT ;  /* 0x7feffffe1200780c */ /* 0x000fc60003f04070 */
[----:B------:R-:W-:-:S05]  /*0330*/  VIADD R18, R16, 0xffffffff ;  /* 0xffffffff10127836 */ /* 0x000fca0000000000 */
[----:B------:R-:W-:Y:S01]  /*0340*/  ISETP.GT.U32.OR P0, PT, R18, 0x7feffffe, P0 ;  /* 0x7feffffe1200780c */ /* 0x000fe20000704470 */
[----:B0-----:R-:W-:-:S08]  /*0350*/  DFMA R10, R8, -R2, 1 ;  /* 0x3ff00000080a742b */ /* 0x001fd00000000802 */
[----:B------:R-:W-:-:S08]  /*0360*/  DFMA R10, R10, R10, R10 ;  /* 0x0000000a0a0a722b */ /* 0x000fd0000000000a */
[----:B------:R-:W-:-:S08]  /*0370*/  DFMA R10, R8, R10, R8 ;  /* 0x0000000a080a722b */ /* 0x000fd00000000008 */
[----:B------:R-:W-:-:S08]  /*0380*/  DFMA R8, R10, -R2, 1 ;  /* 0x3ff000000a08742b */ /* 0x000fd00000000802 */
[----:B------:R-:W-:Y:S01]  /*0390*/  DFMA R10, R10, R8, R10 ;  /* 0x000000080a0a722b */ /* 0x000fe2000000000a */
[----:B------:R-:W-:Y:S01]  /*03a0*/  SEL R9, R7, 0x63400000, !P1 ;  /* 0x6340000007097807 */ /* 0x000fe20004800000 */
[----:B------:R-:W-:-:S06]  /*03b0*/  IMAD.MOV.U32 R8, RZ, RZ, RZ ;  /* 0x000000ffff087224 */ /* 0x000fcc00078e00ff */
[----:B------:R-:W-:-:S08]  /*03c0*/  DMUL R12, R10, R8 ;  /* 0x000000080a0c7228 */ /* 0x000fd00000000000 */
[----:B------:R-:W-:-:S08]  /*03d0*/  DFMA R14, R12, -R2, R8 ;  /* 0x800000020c0e722b */ /* 0x000fd00000000008 */
[----:B------:R-:W-:Y:S01]  /*03e0*/  DFMA R10, R10, R14, R12 ;  /* 0x0000000e0a0a722b */ /* 0x000fe2000000000c */
[----:B------:R-:W-:Y:S10]  /*03f0*/  @P0 BRA `(.L_x_3) ;  /* 0x0000000000740947 */ /* 0x000ff40003800000 */
[----:B------:R-:W-:Y:S01]  /*0400*/  LOP3.LUT R14, R5, 0x7ff00000, RZ, 0xc0, !PT ;  /* 0x7ff00000050e7812 */ /* 0x000fe200078ec0ff */
[----:B------:R-:W-:-:S03]  /*0410*/  IMAD.MOV.U32 R12, RZ, RZ, 0x40200000 ;  /* 0x40200000ff0c7424 */ /* 0x000fc600078e00ff */
[----:B------:R-:W-:Y:S01]  /*0420*/  ISETP.LE.U32.AND P0, PT, R14, 0x40200000, PT ;  /* 0x402000000e00780c */ /* 0x000fe20003f03070 */
[----:B------:R-:W-:Y:S02]  /*0430*/  IMAD.MOV R13, RZ, RZ, -R14 ;  /* 0x000000ffff0d7224 */ /* 0x000fe400078e0a0e */
[----:B------:R-:W-:Y:S01]  /*0440*/  IMAD.MOV.U32 R14, RZ, RZ, RZ ;  /* 0x000000ffff0e7224 */ /* 0x000fe200078e00ff */
[----:B------:R-:W-:Y:S02]  /*0450*/  SEL R7, R7, 0x63400000, !P0 ;  /* 0x6340000007077807 */ /* 0x000fe40004000000 */
[----:B------:R-:W-:-:S04]  /*0460*/  VIADDMNMX R12, R13, R12, 0xb9600000, !PT ;  /* 0xb96000000d0c7446 */ /* 0x000fc8000780010c */
[----:B------:R-:W-:-:S04]  /*0470*/  VIMNMX R12, PT, PT, R12, 0x46a00000, PT ;  /* 0x46a000000c0c7848 */ /* 0x000fc80003fe0100 */
[----:B------:R-:W-:-:S05]  /*0480*/  IADD3 R7, PT, PT, R12, -R7, RZ ;  /* 0x800000070c077210 */ /* 0x000fca0007ffe0ff */
[----:B------:R-:W-:-:S06]  /*0490*/  VIADD R15, R7, 0x7fe00000 ;  /* 0x7fe00000070f7836 */ /* 0x000fcc0000000000 */
[----:B------:R-:W-:-:S10]  /*04a0*/  DMUL R12, R10, R14 ;  /* 0x0000000e0a0c7228 */ /* 0x000fd40000000000 */
[----:B------:R-:W-:-:S13]  /*04b0*/  FSETP.GTU.AND P0, PT, |R13|, 1.469367938527859385e-39, PT ;  /* 0x001000000d00780b */ /* 0x000fda0003f0c200 */
[----:B------:R-:W-:Y:S05]  /*04c0*/  @P0 BRA `(.L_x_4) ;  /* 0x0000000000840947 */ /* 0x000fea0003800000 */
[----:B------:R-:W-:Y:S01]  /*04d0*/  DFMA R2, R10, -R2, R8 ;  /* 0x800000020a02722b */ /* 0x000fe20000000008 */
[----:B------:R-:W-:-:S09]  /*04e0*/  IMAD.MOV.U32 R14, RZ, RZ, RZ ;  /* 0x000000ffff0e7224 */ /* 0x000fd200078e00ff */
[C---:B------:R-:W-:Y:S02]  /*04f0*/  FSETP.NEU.AND P0, PT, R3.reuse, RZ, PT ;  /* 0x000000ff0300720b */ /* 0x040fe40003f0d000 */
[----:B------:R-:W-:-:S04]  /*0500*/  LOP3.LUT R5, R3, 0x80000000, R5, 0x48, !PT ;  /* 0x8000000003057812 */ /* 0x000fc800078e4805 */
[----:B------:R-:W-:-:S07]  /*0510*/  LOP3.LUT R15, R5, R15, RZ, 0xfc, !PT ;  /* 0x0000000f050f7212 */ /* 0x000fce00078efcff */
[----:B------:R-:W-:Y:S05]  /*0520*/  @!P0 BRA `(.L_x_4) ;  /* 0x00000000006c8947 */ /* 0x000fea0003800000 */
[----:B------:R-:W-:Y:S01]  /*0530*/  IMAD.MOV R3, RZ, RZ, -R7 ;  /* 0x000000ffff037224 */ /* 0x000fe200078e0a07 */
[----:B------:R-:W-:Y:S01]  /*0540*/  IADD3 R7, PT, PT, -R7, -0x43300000, RZ ;  /* 0xbcd0000007077810 */ /* 0x000fe20007ffe1ff */
[----:B------:R-:W-:-:S06]  /*0550*/  IMAD.MOV.U32 R2, RZ, RZ, RZ ;  /* 0x000000ffff027224 */ /* 0x000fcc00078e00ff */
[----:B------:R-:W-:Y:S02]  /*0560*/  DFMA R2, R12, -R2, R10 ;  /* 0x800000020c02722b */ /* 0x000fe4000000000a */
[----:B------:R-:W-:-:S08]  /*0570*/  DMUL.RP R10, R10, R14 ;  /* 0x0000000e0a0a7228 */ /* 0x000fd00000008000 */
[----:B------:R-:W-:Y:S02]  /*0580*/  FSETP.NEU.AND P0, PT, |R3|, R7, PT ;  /* 0x000000070300720b */ /* 0x000fe40003f0d200 */
[----:B------:R-:W-:Y:S02]  /*0590*/  LOP3.LUT R5, R11, R5, RZ, 0x3c, !PT ;  /* 0x000000050b057212 */ /* 0x000fe400078e3cff */
[----:B------:R-:W-:Y:S02]  /*05a0*/  FSEL R12, R10, R12, !P0 ;  /* 0x0000000c0a0c7208 */ /* 0x000fe40004000000 */
[----:B------:R-:W-:Y:S01]  /*05b0*/  FSEL R13, R5, R13, !P0 ;  /* 0x0000000d050d7208 */ /* 0x000fe20004000000 */
[----:B------:R-:W-:Y:S06]  /*05c0*/  BRA `(.L_x_4) ;  /* 0x0000000000447947 */ /* 0x000fec0003800000 */
.L_x_3:
[----:B------:R-:W-:-:S14]  /*05d0*/  DSETP.NAN.AND P0, PT, R4, R4, PT ;  /* 0x000000040400722a */ /* 0x000fdc0003f08000 */
[----:B------:R-:W-:Y:S05]  /*05e0*/  @P0 BRA `(.L_x_5) ;  /* 0x0000000000340947 */ /* 0x000fea0003800000 */
[----:B------:R-:W-:Y:S01]  /*05f0*/  ISETP.NE.AND P0, PT, R17, R16, PT ;  /* 0x000000101100720c */ /* 0x000fe20003f05270 */
[----:B------:R-:W-:Y:S02]  /*0600*/  IMAD.MOV.U32 R12, RZ, RZ, 0x0 ;  /* 0x00000000ff0c7424 */ /* 0x000fe400078e00ff */
[----:B------:R-:W-:-:S10]  /*0610*/  IMAD.MOV.U32 R13, RZ, RZ, -0x80000 ;  /* 0xfff80000ff0d7424 */ /* 0x000fd400078e00ff */
[----:B------:R-:W-:Y:S05]  /*0620*/  @!P0 BRA `(.L_x_4) ;  /* 0x00000000002c8947 */ /* 0x000fea0003800000 */
[----:B------:R-:W-:Y:S02]  /*0630*/  ISETP.NE.AND P0, PT, R17, 0x7ff00000, PT ;  /* 0x7ff000001100780c */ /* 0x000fe40003f05270 */
[----:B------:R-:W-:Y:S02]  /*0640*/  LOP3.LUT R4, R5, 0x40200000, RZ, 0x3c, !PT ;  /* 0x4020000005047812 */ /* 0x000fe400078e3cff */
[----:B------:R-:W-:Y:S02]  /*0650*/  ISETP.EQ.OR P0, PT, R16, RZ, !P0 ;  /* 0x000000ff1000720c */ /* 0x000fe40004702670 */
[----:B------:R-:W-:-:S11]  /*0660*/  LOP3.LUT R13, R4, 0x80000000, RZ, 0xc0, !PT ;  /* 0x80000000040d7812 */ /* 0x000fd600078ec0ff */
[----:B------:R-:W-:Y:S02]  /*0670*/  @P0 LOP3.LUT R2, R13, 0x7ff00000, RZ, 0xfc, !PT ;  /* 0x7ff000000d020812 */ /* 0x000fe400078efcff */
[----:B------:R-:W-:Y:S01]  /*0680*/  @!P0 MOV R12, RZ ;  /* 0x000000ff000c8202 */ /* 0x000fe20000000f00 */
[----:B------:R-:W-:Y:S02]  /*0690*/  @P0 IMAD.MOV.U32 R12, RZ, RZ, RZ ;  /* 0x000000ffff0c0224 */ /* 0x000fe400078e00ff */
[----:B------:R-:W-:Y:S01]  /*06a0*/  @P0 IMAD.MOV.U32 R13, RZ, RZ, R2 ;  /* 0x000000ffff0d0224 */ /* 0x000fe200078e0002 */
[----:B------:R-:W-:Y:S06]  /*06b0*/  BRA `(.L_x_4) ;  /* 0x0000000000087947 */ /* 0x000fec0003800000 */
.L_x_5:
[----:B------:R-:W-:Y:S01]  /*06c0*/  LOP3.LUT R13, R5, 0x80000, RZ, 0xfc, !PT ;  /* 0x00080000050d7812 */ /* 0x000fe200078efcff */
[----:B------:R-:W-:-:S07]  /*06d0*/  IMAD.MOV.U32 R12, RZ, RZ, R4 ;  /* 0x000000ffff0c7224 */ /* 0x000fce00078e0004 */
.L_x_4:
[----:B------:R-:W-:Y:S05]  /*06e0*/  BSYNC.RECONVERGENT B1 ;  /* 0x0000000000017941 */ /* 0x000fea0003800200 */
.L_x_2:
[----:B------:R-:W-:Y:S02]  /*06f0*/  IMAD.MOV.U32 R7, RZ, RZ, 0x0 ;  /* 0x00000000ff077424 */ /* 0x000fe400078e00ff */
[----:B------:R-:W-:Y:S02]  /*0700*/  IMAD.MOV.U32 R2, RZ, RZ, R12 ;  /* 0x000000ffff027224 */ /* 0x000fe400078e000c */
[----:B------:R-:W-:Y:S01]  /*0710*/  IMAD.MOV.U32 R3, RZ, RZ, R13 ;  /* 0x000000ffff037224 */ /* 0x000fe200078e000d */
[----:B------:R-:W-:Y:S06]  /*0720*/  RET.REL.NODEC R6 `(_Z16Leibniz_to_ArrayPdj) ;  /* 0xfffffff806347950 */ /* 0x000fec0003c3ffff */
.L_x_6:
[----:B------:R-:W-:-:S00]  /*0730*/  BRA `(.L_x_6) ;  /* 0xfffffffc00fc7947 */ /* 0x000fc0000383ffff */
[----:B------:R-:W-:-:S00]  /*0740*/  NOP ;  /* 0x0000000000007918 */ /* 0x000fc00000000000 */
        /* <DEDUP_REMOVED lines=11> */
.L_x_7:


//--------------------- .nv.shared.reserved.0     --------------------------
	.section	.nv.shared.reserved.0,"aw",@nobits
	.weak		__nv_reservedSMEM_offset_0_alias
	.size		__nv_reservedSMEM_offset_0_alias, 0, 64
	.other		__nv_reservedSMEM_offset_0_alias,@"STO_CUDA_RESERVED_SHARED STV_DEFAULT"
__nv_reservedSMEM_offset_0_alias:
	.zero		0
	.zero		64


//--------------------- .nv.constant0._Z16Leibniz_to_ArrayPdj --------------------------
	.section	.nv.constant0._Z16Leibniz_to_ArrayPdj,"a",@progbits
	.sectionflags	@""
	.align	4
.nv.constant0._Z16Leibniz_to_ArrayPdj:
	.zero		908


//--------------------- SYMBOLS --------------------------

	.type		.nv.reservedSmem.offset0,@object
	.size		.nv.reservedSmem.offset0,0x4
